//
// Generated by NVIDIA NVVM Compiler
//
// Compiler Build ID: CL-36424714
// Cuda compilation tools, release 13.0, V13.0.88
// Based on NVVM 20.0.0
//

.version 9.0
.target sm_100
.address_size 64

	// .globl	_Z9ScalarMulPiS_S_
.extern .shared .align 16 .b8 shmem[];

.visible .entry _Z9ScalarMulPiS_S_(
	.param .u64 .ptr .align 1 _Z9ScalarMulPiS_S__param_0,
	.param .u64 .ptr .align 1 _Z9ScalarMulPiS_S__param_1,
	.param .u64 .ptr .align 1 _Z9ScalarMulPiS_S__param_2
)
{
	.reg .pred 	%p<5>;
	.reg .b32 	%r<26>;
	.reg .b64 	%rd<15>;

	ld.param.u64 	%rd2, [_Z9ScalarMulPiS_S__param_0];
	ld.param.u64 	%rd3, [_Z9ScalarMulPiS_S__param_1];
	ld.param.u64 	%rd1, [_Z9ScalarMulPiS_S__param_2];
	cvta.to.global.u64 	%rd4, %rd3;
	cvta.to.global.u64 	%rd5, %rd2;
	mov.u32 	%r1, %tid.x;
	mov.u32 	%r2, %ctaid.x;
	mov.u32 	%r25, %ntid.x;
	mul.lo.s32 	%r7, %r25, %r2;
	shl.b32 	%r8, %r7, 1;
	add.s32 	%r9, %r8, %r1;
	mul.wide.u32 	%rd6, %r9, 4;
	add.s64 	%rd7, %rd5, %rd6;
	ld.global.u32 	%r10, [%rd7];
	add.s64 	%rd8, %rd4, %rd6;
	ld.global.u32 	%r11, [%rd8];
	mul.lo.s32 	%r12, %r11, %r10;
	add.s32 	%r13, %r9, %r25;
	mul.wide.u32 	%rd9, %r13, 4;
	add.s64 	%rd10, %rd5, %rd9;
	ld.global.u32 	%r14, [%rd10];
	add.s64 	%rd11, %rd4, %rd9;
	ld.global.u32 	%r15, [%rd11];
	mad.lo.s32 	%r16, %r15, %r14, %r12;
	shl.b32 	%r17, %r1, 2;
	mov.u32 	%r18, shmem;
	add.s32 	%r4, %r18, %r17;
	st.shared.u32 	[%r4], %r16;
	bar.sync 	0;
	setp.lt.u32 	%p1, %r25, 2;
	@%p1 bra 	$L__BB0_4;
$L__BB0_1:
	shr.u32 	%r6, %r25, 1;
	setp.ge.u32 	%p2, %r1, %r6;
	@%p2 bra 	$L__BB0_3;
	shl.b32 	%r19, %r6, 2;
	add.s32 	%r20, %r4, %r19;
	ld.shared.u32 	%r21, [%r20];
	ld.shared.u32 	%r22, [%r4];
	add.s32 	%r23, %r22, %r21;
	st.shared.u32 	[%r4], %r23;
$L__BB0_3:
	bar.sync 	0;
	setp.gt.u32 	%p3, %r25, 3;
	mov.u32 	%r25, %r6;
	@%p3 bra 	$L__BB0_1;
$L__BB0_4:
	setp.ne.s32 	%p4, %r1, 0;
	@%p4 bra 	$L__BB0_6;
	ld.shared.u32 	%r24, [shmem];
	cvta.to.global.u64 	%rd12, %rd1;
	mul.wide.u32 	%rd13, %r2, 4;
	add.s64 	%rd14, %rd12, %rd13;
	st.global.u32 	[%rd14], %r24;
$L__BB0_6:
	ret;

}


// ===== COMPILED SASS (sm_100) =====

	.target	sm_100

	.elftype	@"ET_EXEC"


//--------------------- .note.nv.tkinfo           --------------------------
	.section	.note.nv.tkinfo,"",@"SHT_NOTE"
	.sectionflags	@"SHF_NOTE_NV_TKINFO"
	.tkinfo
        /*0018*/ 	.word	0x00000002
        /*0030*/ 	.string	""
        /*0030*/ 	.string	"ptxas"
        /*0030*/ 	.string	"Cuda compilation tools, release 13.0, V13.0.88"
        /*0030*/ 	.string	"Build cuda_13.0.r13.0/compiler.36424714_0"
        /*0030*/ 	.string	"-arch sm_100 -m 64 "



//--------------------- .note.nv.cuinfo           --------------------------
	.section	.note.nv.cuinfo,"",@"SHT_NOTE"
	.sectionflags	@"SHF_NOTE_NV_CUINFO"
        /*0018*/ 	.short	0x0002
        /*001a*/ 	.short	0x0064
        /*001c*/ 	.short	0x0082
	.zero		2


//--------------------- .nv.info                  --------------------------
	.section	.nv.info,"",@"SHT_CUDA_INFO"
	.align	4


	//----- nvinfo : EIATTR_REGCOUNT
	.align		4
        /*0000*/ 	.byte	0x04, 0x2f
        /*0002*/ 	.short	(.L_1 - .L_0)
	.align		4
.L_0:
        /*0004*/ 	.word	index@(_Z9ScalarMulPiS_S_)
        /*0008*/ 	.word	0x00000010


	//----- nvinfo : EIATTR_FRAME_SIZE
	.align		4
.L_1:
        /*000c*/ 	.byte	0x04, 0x11
        /*000e*/ 	.short	(.L_3 - .L_2)
	.align		4
.L_2:
        /*0010*/ 	.word	index@(_Z9ScalarMulPiS_S_)
        /*0014*/ 	.word	0x00000000


	//----- nvinfo : EIATTR_MIN_STACK_SIZE
	.align		4
.L_3:
        /*0018*/ 	.byte	0x04, 0x12
        /*001a*/ 	.short	(.L_5 - .L_4)
	.align		4
.L_4:
        /*001c*/ 	.word	index@(_Z9ScalarMulPiS_S_)
        /*0020*/ 	.word	0x00000000
.L_5:


//--------------------- .nv.compat                --------------------------
	.section	.nv.compat,"",@"SHT_CUDA_COMPAT_INFO"
	.align	4
        /*0000*/ 	.byte	0x02, 0x09, 0x00, 0x00, 0x02, 0x02, 0x01, 0x00, 0x02, 0x05, 0x05, 0x00, 0x03, 0x07, 0x01, 0x01
        /*0010*/ 	.byte	0x02, 0x03, 0x00, 0x00, 0x02, 0x06, 0x01, 0x00, 0x04, 0x0b, 0x08, 0x00, 0x09, 0x00, 0x00, 0x00
        /*0020*/ 	.byte	0x00, 0x00, 0x00, 0x00


//--------------------- .nv.info._Z9ScalarMulPiS_S_ --------------------------
	.section	.nv.info._Z9ScalarMulPiS_S_,"",@"SHT_CUDA_INFO"
	.sectionflags	@""
	.align	4


	//----- nvinfo : EIATTR_CUDA_API_VERSION
	.align		4
        /*0000*/ 	.byte	0x04, 0x37
        /*0002*/ 	.short	(.L_7 - .L_6)
.L_6:
        /*0004*/ 	.word	0x00000082


	//----- nvinfo : EIATTR_KPARAM_INFO
	.align		4
.L_7:
        /*0008*/ 	.byte	0x04, 0x17
        /*000a*/ 	.short	(.L_9 - .L_8)
.L_8:
        /*000c*/ 	.word	0x00000000
        /*0010*/ 	.short	0x0002
        /*0012*/ 	.short	0x0010
        /*0014*/ 	.byte	0x00, 0xf5, 0x21, 0x00


	//----- nvinfo : EIATTR_KPARAM_INFO
	.align		4
.L_9:
        /*0018*/ 	.byte	0x04, 0x17
        /*001a*/ 	.short	(.L_11 - .L_10)
.L_10:
        /*001c*/ 	.word	0x00000000
        /*0020*/ 	.short	0x0001
        /*0022*/ 	.short	0x0008
        /*0024*/ 	.byte	0x00, 0xf5, 0x21, 0x00


	//----- nvinfo : EIATTR_KPARAM_INFO
	.align		4
.L_11:
        /*0028*/ 	.byte	0x04, 0x17
        /*002a*/ 	.short	(.L_13 - .L_12)
.L_12:
        /*002c*/ 	.word	0x00000000
        /*0030*/ 	.short	0x0000
        /*0032*/ 	.short	0x0000
        /*0034*/ 	.byte	0x00, 0xf5, 0x21, 0x00


	//----- nvinfo : EIATTR_SPARSE_MMA_MASK
	.align		4
.L_13:
        /*0038*/ 	.byte	0x03, 0x50
        /*003a*/ 	.short	0x0000


	//----- nvinfo : EIATTR_MAXREG_COUNT
	.align		4
        /*003c*/ 	.byte	0x03, 0x1b
        /*003e*/ 	.short	0x00ff


	//----- nvinfo : EIATTR_NUM_BARRIERS
	.align		4
        /*0040*/ 	.byte	0x02, 0x4c
        /*0042*/ 	.byte	0x01
	.zero		1


	//----- nvinfo : EIATTR_MERCURY_ISA_VERSION
	.align		4
        /*0044*/ 	.byte	0x03, 0x5f
        /*0046*/ 	.short	0x0101


	//----- nvinfo : EIATTR_VRC_CTA_INIT_COUNT
	.align		4
        /*0048*/ 	.byte	0x02, 0x4a
	.zero		1
	.zero		1


	//----- nvinfo : EIATTR_EXIT_INSTR_OFFSETS
	.align		4
        /*004c*/ 	.byte	0x04, 0x1c
        /*004e*/ 	.short	(.L_15 - .L_14)


	//   ....[0]....
.L_14:
        /*0050*/ 	.word	0x00000290


	//   ....[1]....
        /*0054*/ 	.word	0x00000310


	//----- nvinfo : EIATTR_CBANK_PARAM_SIZE
	.align		4
.L_15:
        /*0058*/ 	.byte	0x03, 0x19
        /*005a*/ 	.short	0x0018


	//----- nvinfo : EIATTR_PARAM_CBANK
	.align		4
        /*005c*/ 	.byte	0x04, 0x0a
        /*005e*/ 	.short	(.L_17 - .L_16)
	.align		4
.L_16:
        /*0060*/ 	.word	index@(.nv.constant0._Z9ScalarMulPiS_S_)
        /*0064*/ 	.short	0x0380
        /*0066*/ 	.short	0x0018


	//----- nvinfo : EIATTR_SW_WAR
	.align		4
.L_17:
        /*0068*/ 	.byte	0x04, 0x36
        /*006a*/ 	.short	(.L_19 - .L_18)
.L_18:
        /*006c*/ 	.word	0x00000008
.L_19:


//--------------------- .nv.callgraph             --------------------------
	.section	.nv.callgraph,"",@"SHT_CUDA_CALLGRAPH"
	.align	4
	.sectionentsize	8
	.align		4
        /*0000*/ 	.word	0x00000000
	.align		4
        /*0004*/ 	.word	0xffffffff
	.align		4
        /*0008*/ 	.word	0x00000000
	.align		4
        /*000c*/ 	.word	0xfffffffe
	.align		4
        /*0010*/ 	.word	0x00000000
	.align		4
        /*0014*/ 	.word	0xfffffffd
	.align		4
        /*0018*/ 	.word	0x00000000
	.align		4
        /*001c*/ 	.word	0xfffffffc


//--------------------- .text._Z9ScalarMulPiS_S_  --------------------------
	.section	.text._Z9ScalarMulPiS_S_,"ax",@progbits
	.align	128
        .global         _Z9ScalarMulPiS_S_
        .type           _Z9ScalarMulPiS_S_,@function
        .size           _Z9ScalarMulPiS_S_,(.L_x_3 - _Z9ScalarMulPiS_S_)
        .other          _Z9ScalarMulPiS_S_,@"STO_CUDA_ENTRY STV_DEFAULT"
_Z9ScalarMulPiS_S_:
.text._Z9ScalarMulPiS_S_:
[----:B------:R-:W-:Y:S01]  /*0000*/  LDC R1, c[0x0][0x37c] ;  /* 0x0000df00ff017b82 */ /* 0x000fe20000000800 */
[----:B------:R-:W0:Y:S01]  /*0010*/  S2R R0, SR_CTAID.X ;  /* 0x0000000000007919 */ /* 0x000e220000002500 */
[----:B------:R-:W0:Y:S06]  /*0020*/  LDCU UR8, c[0x0][0x360] ;  /* 0x00006c00ff0877ac */ /* 0x000e2c0008000800 */
[----:B------:R-:W1:Y:S01]  /*0030*/  LDC.64 R8, c[0x0][0x380] ;  /* 0x0000e000ff087b82 */ /* 0x000e620000000a00 */
[----:B------:R-:W2:Y:S01]  /*0040*/  S2R R2, SR_TID.X ;  /* 0x0000000000027919 */ /* 0x000ea20000002100 */
[----:B------:R-:W3:Y:S06]  /*0050*/  LDCU.64 UR6, c[0x0][0x358] ;  /* 0x00006b00ff0677ac */ /* 0x000eec0008000a00 */
[----:B------:R-:W4:Y:S01]  /*0060*/  LDC.64 R10, c[0x0][0x388] ;  /* 0x0000e200ff0a7b82 */ /* 0x000f220000000a00 */
[----:B0-----:R-:W-:-:S05]  /*0070*/  IMAD R3, R0, UR8, RZ ;  /* 0x0000000800037c24 */ /* 0x001fca000f8e02ff */
[----:B--2---:R-:W-:-:S04]  /*0080*/  LEA R3, R3, R2, 0x1 ;  /* 0x0000000203037211 */ /* 0x004fc800078e08ff */
[C---:B------:R-:W-:Y:S01]  /*0090*/  IADD3 R13, PT, PT, R3.reuse, UR8, RZ ;  /* 0x00000008030d7c10 */ /* 0x040fe2000fffe0ff */
[----:B-1----:R-:W-:-:S04]  /*00a0*/  IMAD.WIDE.U32 R4, R3, 0x4, R8 ;  /* 0x0000000403047825 */ /* 0x002fc800078e0008 */
[----:B----4-:R-:W-:Y:S02]  /*00b0*/  IMAD.WIDE.U32 R6, R3, 0x4, R10 ;  /* 0x0000000403067825 */ /* 0x010fe400078e000a */
[----:B---3--:R-:W2:Y:S02]  /*00c0*/  LDG.E R4, desc[UR6][R4.64] ;  /* 0x0000000604047981 */ /* 0x008ea4000c1e1900 */
[C---:B------:R-:W-:Y:S02]  /*00d0*/  IMAD.WIDE.U32 R8, R13.reuse, 0x4, R8 ;  /* 0x000000040d087825 */ /* 0x040fe400078e0008 */
[----:B------:R-:W2:Y:S02]  /*00e0*/  LDG.E R7, desc[UR6][R6.64] ;  /* 0x0000000606077981 */ /* 0x000ea4000c1e1900 */
[----:B------:R-:W-:Y:S02]  /*00f0*/  IMAD.WIDE.U32 R10, R13, 0x4, R10 ;  /* 0x000000040d0a7825 */ /* 0x000fe400078e000a */
[----:B------:R-:W3:Y:S04]  /*0100*/  LDG.E R8, desc[UR6][R8.64] ;  /* 0x0000000608087981 */ /* 0x000ee8000c1e1900 */
[----:B------:R-:W3:Y:S01]  /*0110*/  LDG.E R10, desc[UR6][R10.64] ;  /* 0x000000060a0a7981 */ /* 0x000ee2000c1e1900 */
[----:B------:R-:W0:Y:S01]  /*0120*/  S2UR UR5, SR_CgaCtaId ;  /* 0x00000000000579c3 */ /* 0x000e220000008800 */
[----:B------:R-:W-:Y:S01]  /*0130*/  UMOV UR4, 0x400 ;  /* 0x0000040000047882 */ /* 0x000fe20000000000 */
[----:B------:R-:W-:-:S02]  /*0140*/  UISETP.GE.U32.AND UP0, UPT, UR8, 0x2, UPT ;  /* 0x000000020800788c */ /* 0x000fc4000bf06070 */
[----:B0-----:R-:W-:Y:S01]  /*0150*/  ULEA UR4, UR5, UR4, 0x18 ;  /* 0x0000000405047291 */ /* 0x001fe2000f8ec0ff */
[----:B------:R-:W-:Y:S01]  /*0160*/  ISETP.NE.AND P0, PT, R2, RZ, PT ;  /* 0x000000ff0200720c */ /* 0x000fe20003f05270 */
[----:B--2---:R-:W-:-:S04]  /*0170*/  IMAD R3, R4, R7, RZ ;  /* 0x0000000704037224 */ /* 0x004fc800078e02ff */
[----:B------:R-:W-:Y:S01]  /*0180*/  LEA R4, R2, UR4, 0x2 ;  /* 0x0000000402047c11 */ /* 0x000fe2000f8e10ff */
[----:B---3--:R-:W-:-:S05]  /*0190*/  IMAD R3, R8, R10, R3 ;  /* 0x0000000a08037224 */ /* 0x008fca00078e0203 */
[----:B------:R0:W-:Y:S01]  /*01a0*/  STS [R4], R3 ;  /* 0x0000000304007388 */ /* 0x0001e20000000800 */
[----:B------:R-:W-:Y:S06]  /*01b0*/  BAR.SYNC.DEFER_BLOCKING 0x0 ;  /* 0x0000000000007b1d */ /* 0x000fec0000010000 */
[----:B------:R-:W-:Y:S05]  /*01c0*/  BRA.U !UP0, `(.L_x_0) ;  /* 0x0000000108307547 */ /* 0x000fea000b800000 */
[----:B0-----:R-:W-:-:S07]  /*01d0*/  MOV R3, UR8 ;  /* 0x0000000800037c02 */ /* 0x001fce0008000f00 */
.L_x_1:
[----:B------:R-:W-:-:S04]  /*01e0*/  SHF.R.U32.HI R9, RZ, 0x1, R3 ;  /* 0x00000001ff097819 */ /* 0x000fc80000011603 */
[----:B------:R-:W-:-:S13]  /*01f0*/  ISETP.GE.U32.AND P1, PT, R2, R9, PT ;  /* 0x000000090200720c */ /* 0x000fda0003f26070 */
[----:B------:R-:W-:Y:S01]  /*0200*/  @!P1 LEA R5, R9, R4, 0x2 ;  /* 0x0000000409059211 */ /* 0x000fe200078e10ff */
[----:B------:R-:W-:Y:S05]  /*0210*/  @!P1 LDS R6, [R4] ;  /* 0x0000000004069984 */ /* 0x000fea0000000800 */
[----:B------:R-:W0:Y:S02]  /*0220*/  @!P1 LDS R5, [R5] ;  /* 0x0000000005059984 */ /* 0x000e240000000800 */
[----:B0-----:R-:W-:-:S05]  /*0230*/  @!P1 IADD3 R7, PT, PT, R5, R6, RZ ;  /* 0x0000000605079210 */ /* 0x001fca0007ffe0ff */
[----:B------:R1:W-:Y:S01]  /*0240*/  @!P1 STS [R4], R7 ;  /* 0x0000000704009388 */ /* 0x0003e20000000800 */
[----:B------:R-:W-:Y:S01]  /*0250*/  BAR.SYNC.DEFER_BLOCKING 0x0 ;  /* 0x0000000000007b1d */ /* 0x000fe20000010000 */
[----:B------:R-:W-:Y:S02]  /*0260*/  ISETP.GT.U32.AND P1, PT, R3, 0x3, PT ;  /* 0x000000030300780c */ /* 0x000fe40003f24070 */
[----:B------:R-:W-:-:S11]  /*0270*/  MOV R3, R9 ;  /* 0x0000000900037202 */ /* 0x000fd60000000f00 */
[----:B-1----:R-:W-:Y:S05]  /*0280*/  @P1 BRA `(.L_x_1) ;  /* 0xfffffffc00d41947 */ /* 0x002fea000383ffff */
.L_x_0:
[----:B------:R-:W-:Y:S05]  /*0290*/  @P0 EXIT ;  /* 0x000000000000094d */ /* 0x000fea0003800000 */
[----:B------:R-:W1:Y:S01]  /*02a0*/  S2UR UR5, SR_CgaCtaId ;  /* 0x00000000000579c3 */ /* 0x000e620000008800 */
[----:B------:R-:W-:-:S07]  /*02b0*/  UMOV UR4, 0x400 ;  /* 0x0000040000047882 */ /* 0x000fce0000000000 */
[----:B0-----:R-:W0:Y:S01]  /*02c0*/  LDC.64 R2, c[0x0][0x390] ;  /* 0x0000e400ff027b82 */ /* 0x001e220000000a00 */
[----:B-1----:R-:W-:Y:S01]  /*02d0*/  ULEA UR4, UR5, UR4, 0x18 ;  /* 0x0000000405047291 */ /* 0x002fe2000f8ec0ff */
[----:B0-----:R-:W-:-:S08]  /*02e0*/  IMAD.WIDE.U32 R2, R0, 0x4, R2 ;  /* 0x0000000400027825 */ /* 0x001fd000078e0002 */
[----:B------:R-:W0:Y:S04]  /*02f0*/  LDS R5, [UR4] ;  /* 0x00000004ff057984 */ /* 0x000e280008000800 */
[----:B0-----:R-:W-:Y:S01]  /*0300*/  STG.E desc[UR6][R2.64], R5 ;  /* 0x0000000502007986 */ /* 0x001fe2000c101906 */
[----:B------:R-:W-:Y:S05]  /*0310*/  EXIT ;  /* 0x000000000000794d */ /* 0x000fea0003800000 */
.L_x_2:
[----:B------:R-:W-:-:S00]  /*0320*/  BRA `(.L_x_2) ;  /* 0xfffffffc00fc7947 */ /* 0x000fc0000383ffff */
[----:B------:R-:W-:-:S00]  /*0330*/  NOP ;  /* 0x0000000000007918 */ /* 0x000fc00000000000 */
        /* <DEDUP_REMOVED lines=12> */
.L_x_3:


//--------------------- .nv.shared._Z9ScalarMulPiS_S_ --------------------------
	.section	.nv.shared._Z9ScalarMulPiS_S_,"aw",@nobits
	.sectionflags	@""
	.align	16
	.zero		1024


//--------------------- .nv.shared.reserved.0     --------------------------
	.section	.nv.shared.reserved.0,"aw",@nobits
	.weak		__nv_reservedSMEM_offset_0_alias
	.size		__nv_reservedSMEM_offset_0_alias, 0, 64
	.other		__nv_reservedSMEM_offset_0_alias,@"STO_CUDA_RESERVED_SHARED STV_DEFAULT"
__nv_reservedSMEM_offset_0_alias:
	.zero		0
	.zero		64


//--------------------- .nv.constant0._Z9ScalarMulPiS_S_ --------------------------
	.section	.nv.constant0._Z9ScalarMulPiS_S_,"a",@progbits
	.sectionflags	@""
	.align	4
.nv.constant0._Z9ScalarMulPiS_S_:
	.zero		920


//--------------------- SYMBOLS --------------------------

	.type		.nv.reservedSmem.offset0,@object
	.size		.nv.reservedSmem.offset0,0x4
	.type		.nv.reservedSmem.cap,@object
	.size		.nv.reservedSmem.cap,0x4
